//
// Generated by NVIDIA NVVM Compiler
//
// Compiler Build ID: CL-36424714
// Cuda compilation tools, release 13.0, V13.0.88
// Based on NVVM 20.0.0
//

.version 9.0
.target sm_100
.address_size 64

	// .globl	_Z13Find_TrianglePyS_S_
// _ZZ13Find_TrianglePyS_S_E5s_sum has been demoted

.visible .entry _Z13Find_TrianglePyS_S_(
	.param .u64 .ptr .align 1 _Z13Find_TrianglePyS_S__param_0,
	.param .u64 .ptr .align 1 _Z13Find_TrianglePyS_S__param_1,
	.param .u64 .ptr .align 1 _Z13Find_TrianglePyS_S__param_2
)
{
	.reg .pred 	%p<18>;
	.reg .b32 	%r<13>;
	.reg .b32 	%f<4>;
	.reg .b64 	%rd<151>;
	// demoted variable
	.shared .align 8 .b8 _ZZ13Find_TrianglePyS_S_E5s_sum[2048];
	ld.param.u64 	%rd42, [_Z13Find_TrianglePyS_S__param_0];
	ld.param.u64 	%rd43, [_Z13Find_TrianglePyS_S__param_1];
	cvta.to.global.u64 	%rd1, %rd42;
	cvta.to.global.u64 	%rd2, %rd43;
	mov.u32 	%r1, %ctaid.x;
	mul.wide.u32 	%rd44, %r1, 8;
	add.s64 	%rd45, %rd2, %rd44;
	ld.global.u64 	%rd138, [%rd45];
	ld.global.u64 	%rd4, [%rd45+8];
	add.s64 	%rd5, %rd4, -1;
	setp.gt.u64 	%p1, %rd138, %rd5;
	mov.b64 	%rd147, 0;
	@%p1 bra 	$L__BB0_19;
	shl.b64 	%rd47, %rd138, 3;
	add.s64 	%rd6, %rd1, %rd47;
	shl.b64 	%rd48, %rd4, 3;
	add.s64 	%rd7, %rd1, %rd48;
	add.s64 	%rd8, %rd138, 1;
	add.s64 	%rd9, %rd4, -2;
	mov.b64 	%rd147, 0;
	mov.u32 	%r4, %tid.x;
$L__BB0_2:
	shl.b64 	%rd49, %rd138, 3;
	add.s64 	%rd50, %rd1, %rd49;
	ld.global.u64 	%rd51, [%rd50];
	shl.b64 	%rd52, %rd51, 3;
	add.s64 	%rd53, %rd2, %rd52;
	ld.global.u64 	%rd12, [%rd53];
	ld.global.u64 	%rd13, [%rd53+8];
	sub.s64 	%rd54, %rd13, %rd12;
	cvt.rn.f32.u64 	%f1, %rd54;
	mul.f32 	%f2, %f1, 0f3B800000;
	cvt.rpi.f32.f32 	%f3, %f2;
	cvt.rzi.u64.f32 	%rd14, %f3;
	setp.eq.s64 	%p2, %rd14, 0;
	@%p2 bra 	$L__BB0_18;
	not.b64 	%rd56, %rd12;
	add.s64 	%rd15, %rd13, %rd56;
	mov.b64 	%rd140, 0;
$L__BB0_4:
	shl.b64 	%rd57, %rd140, 8;
	cvt.u64.u32 	%rd58, %r4;
	add.s64 	%rd18, %rd57, %rd58;
	setp.gt.u64 	%p3, %rd18, %rd15;
	@%p3 bra 	$L__BB0_17;
	add.s64 	%rd60, %rd18, %rd12;
	shl.b64 	%rd61, %rd60, 3;
	add.s64 	%rd62, %rd1, %rd61;
	ld.global.u64 	%rd19, [%rd62];
	ld.global.u64 	%rd20, [%rd6];
	setp.lt.u64 	%p4, %rd19, %rd20;
	mov.b64 	%rd59, 0;
	mov.u64 	%rd146, %rd59;
	@%p4 bra 	$L__BB0_16;
	ld.global.u64 	%rd21, [%rd7+-8];
	setp.gt.u64 	%p5, %rd19, %rd21;
	@%p5 bra 	$L__BB0_16;
	setp.eq.s64 	%p6, %rd19, %rd20;
	mov.b64 	%rd64, 1;
	mov.u64 	%rd146, %rd64;
	@%p6 bra 	$L__BB0_16;
	setp.gt.u64 	%p7, %rd8, %rd9;
	setp.eq.s64 	%p8, %rd19, %rd21;
	or.pred  	%p9, %p8, %p7;
	selp.u64 	%rd146, 1, 0, %p8;
	@%p9 bra 	$L__BB0_16;
	mov.u64 	%rd145, %rd9;
	mov.u64 	%rd144, %rd8;
$L__BB0_10:
	add.s64 	%rd65, %rd145, %rd144;
	shr.u64 	%rd25, %rd65, 1;
	shl.b64 	%rd66, %rd25, 3;
	add.s64 	%rd67, %rd1, %rd66;
	ld.global.u64 	%rd26, [%rd67];
	setp.ge.u64 	%p10, %rd26, %rd19;
	@%p10 bra 	$L__BB0_12;
	add.s64 	%rd144, %rd25, 1;
	bra.uni 	$L__BB0_15;
$L__BB0_12:
	setp.le.u64 	%p11, %rd26, %rd19;
	@%p11 bra 	$L__BB0_14;
	add.s64 	%rd145, %rd25, -1;
	bra.uni 	$L__BB0_15;
$L__BB0_14:
	setp.eq.s64 	%p12, %rd26, %rd19;
	mov.u64 	%rd146, %rd64;
	@%p12 bra 	$L__BB0_16;
$L__BB0_15:
	setp.le.u64 	%p13, %rd144, %rd145;
	mov.u64 	%rd146, %rd59;
	@%p13 bra 	$L__BB0_10;
$L__BB0_16:
	add.s64 	%rd147, %rd146, %rd147;
$L__BB0_17:
	add.s64 	%rd140, %rd140, 1;
	setp.ne.s64 	%p14, %rd140, %rd14;
	@%p14 bra 	$L__BB0_4;
$L__BB0_18:
	add.s64 	%rd138, %rd138, 1;
	setp.le.u64 	%p15, %rd138, %rd5;
	@%p15 bra 	$L__BB0_2;
$L__BB0_19:
	mov.u32 	%r5, %tid.x;
	shl.b32 	%r6, %r5, 3;
	mov.u32 	%r7, _ZZ13Find_TrianglePyS_S_E5s_sum;
	add.s32 	%r8, %r7, %r6;
	st.shared.u64 	[%r8], %rd147;
	bar.sync 	0;
	setp.ne.s32 	%p16, %r5, 0;
	@%p16 bra 	$L__BB0_23;
	mov.b64 	%rd150, 0;
	mov.b32 	%r12, 128;
$L__BB0_21:
	add.s32 	%r11, %r7, %r12;
	ld.shared.u64 	%rd71, [%r11+-128];
	add.s64 	%rd72, %rd71, %rd150;
	ld.shared.u64 	%rd73, [%r11+-120];
	add.s64 	%rd74, %rd73, %rd72;
	ld.shared.u64 	%rd75, [%r11+-112];
	add.s64 	%rd76, %rd75, %rd74;
	ld.shared.u64 	%rd77, [%r11+-104];
	add.s64 	%rd78, %rd77, %rd76;
	ld.shared.u64 	%rd79, [%r11+-96];
	add.s64 	%rd80, %rd79, %rd78;
	ld.shared.u64 	%rd81, [%r11+-88];
	add.s64 	%rd82, %rd81, %rd80;
	ld.shared.u64 	%rd83, [%r11+-80];
	add.s64 	%rd84, %rd83, %rd82;
	ld.shared.u64 	%rd85, [%r11+-72];
	add.s64 	%rd86, %rd85, %rd84;
	ld.shared.u64 	%rd87, [%r11+-64];
	add.s64 	%rd88, %rd87, %rd86;
	ld.shared.u64 	%rd89, [%r11+-56];
	add.s64 	%rd90, %rd89, %rd88;
	ld.shared.u64 	%rd91, [%r11+-48];
	add.s64 	%rd92, %rd91, %rd90;
	ld.shared.u64 	%rd93, [%r11+-40];
	add.s64 	%rd94, %rd93, %rd92;
	ld.shared.u64 	%rd95, [%r11+-32];
	add.s64 	%rd96, %rd95, %rd94;
	ld.shared.u64 	%rd97, [%r11+-24];
	add.s64 	%rd98, %rd97, %rd96;
	ld.shared.u64 	%rd99, [%r11+-16];
	add.s64 	%rd100, %rd99, %rd98;
	ld.shared.u64 	%rd101, [%r11+-8];
	add.s64 	%rd102, %rd101, %rd100;
	ld.shared.u64 	%rd103, [%r11];
	add.s64 	%rd104, %rd103, %rd102;
	ld.shared.u64 	%rd105, [%r11+8];
	add.s64 	%rd106, %rd105, %rd104;
	ld.shared.u64 	%rd107, [%r11+16];
	add.s64 	%rd108, %rd107, %rd106;
	ld.shared.u64 	%rd109, [%r11+24];
	add.s64 	%rd110, %rd109, %rd108;
	ld.shared.u64 	%rd111, [%r11+32];
	add.s64 	%rd112, %rd111, %rd110;
	ld.shared.u64 	%rd113, [%r11+40];
	add.s64 	%rd114, %rd113, %rd112;
	ld.shared.u64 	%rd115, [%r11+48];
	add.s64 	%rd116, %rd115, %rd114;
	ld.shared.u64 	%rd117, [%r11+56];
	add.s64 	%rd118, %rd117, %rd116;
	ld.shared.u64 	%rd119, [%r11+64];
	add.s64 	%rd120, %rd119, %rd118;
	ld.shared.u64 	%rd121, [%r11+72];
	add.s64 	%rd122, %rd121, %rd120;
	ld.shared.u64 	%rd123, [%r11+80];
	add.s64 	%rd124, %rd123, %rd122;
	ld.shared.u64 	%rd125, [%r11+88];
	add.s64 	%rd126, %rd125, %rd124;
	ld.shared.u64 	%rd127, [%r11+96];
	add.s64 	%rd128, %rd127, %rd126;
	ld.shared.u64 	%rd129, [%r11+104];
	add.s64 	%rd130, %rd129, %rd128;
	ld.shared.u64 	%rd131, [%r11+112];
	add.s64 	%rd132, %rd131, %rd130;
	ld.shared.u64 	%rd133, [%r11+120];
	add.s64 	%rd150, %rd133, %rd132;
	add.s32 	%r12, %r12, 256;
	setp.ne.s32 	%p17, %r12, 2176;
	@%p17 bra 	$L__BB0_21;
	ld.param.u64 	%rd137, [_Z13Find_TrianglePyS_S__param_2];
	cvta.to.global.u64 	%rd134, %rd137;
	mul.wide.u32 	%rd135, %r1, 8;
	add.s64 	%rd136, %rd134, %rd135;
	st.global.u64 	[%rd136], %rd150;
$L__BB0_23:
	ret;

}


// ===== COMPILED SASS (sm_100) =====

	.target	sm_100

	.elftype	@"ET_EXEC"


//--------------------- .note.nv.tkinfo           --------------------------
	.section	.note.nv.tkinfo,"",@"SHT_NOTE"
	.sectionflags	@"SHF_NOTE_NV_TKINFO"
	.tkinfo
        /*0018*/ 	.word	0x00000002
        /*0030*/ 	.string	""
        /*0030*/ 	.string	"ptxas"
        /*0030*/ 	.string	"Cuda compilation tools, release 13.0, V13.0.88"
        /*0030*/ 	.string	"Build cuda_13.0.r13.0/compiler.36424714_0"
        /*0030*/ 	.string	"-arch sm_100 -m 64 "



//--------------------- .note.nv.cuinfo           --------------------------
	.section	.note.nv.cuinfo,"",@"SHT_NOTE"
	.sectionflags	@"SHF_NOTE_NV_CUINFO"
        /*0018*/ 	.short	0x0002
        /*001a*/ 	.short	0x0064
        /*001c*/ 	.short	0x0082
	.zero		2


//--------------------- .nv.info                  --------------------------
	.section	.nv.info,"",@"SHT_CUDA_INFO"
	.align	4


	//----- nvinfo : EIATTR_REGCOUNT
	.align		4
        /*0000*/ 	.byte	0x04, 0x2f
        /*0002*/ 	.short	(.L_1 - .L_0)
	.align		4
.L_0:
        /*0004*/ 	.word	index@(_Z13Find_TrianglePyS_S_)
        /*0008*/ 	.word	0x0000001c


	//----- nvinfo : EIATTR_FRAME_SIZE
	.align		4
.L_1:
        /*000c*/ 	.byte	0x04, 0x11
        /*000e*/ 	.short	(.L_3 - .L_2)
	.align		4
.L_2:
        /*0010*/ 	.word	index@(_Z13Find_TrianglePyS_S_)
        /*0014*/ 	.word	0x00000000


	//----- nvinfo : EIATTR_MIN_STACK_SIZE
	.align		4
.L_3:
        /*0018*/ 	.byte	0x04, 0x12
        /*001a*/ 	.short	(.L_5 - .L_4)
	.align		4
.L_4:
        /*001c*/ 	.word	index@(_Z13Find_TrianglePyS_S_)
        /*0020*/ 	.word	0x00000000
.L_5:


//--------------------- .nv.compat                --------------------------
	.section	.nv.compat,"",@"SHT_CUDA_COMPAT_INFO"
	.align	4
        /*0000*/ 	.byte	0x02, 0x09, 0x00, 0x00, 0x02, 0x02, 0x01, 0x00, 0x02, 0x05, 0x05, 0x00, 0x03, 0x07, 0x01, 0x01
        /*0010*/ 	.byte	0x02, 0x03, 0x00, 0x00, 0x02, 0x06, 0x01, 0x00, 0x04, 0x0b, 0x08, 0x00, 0x09, 0x00, 0x00, 0x00
        /*0020*/ 	.byte	0x00, 0x00, 0x00, 0x00


//--------------------- .nv.info._Z13Find_TrianglePyS_S_ --------------------------
	.section	.nv.info._Z13Find_TrianglePyS_S_,"",@"SHT_CUDA_INFO"
	.sectionflags	@""
	.align	4


	//----- nvinfo : EIATTR_CUDA_API_VERSION
	.align		4
        /*0000*/ 	.byte	0x04, 0x37
        /*0002*/ 	.short	(.L_7 - .L_6)
.L_6:
        /*0004*/ 	.word	0x00000082


	//----- nvinfo : EIATTR_KPARAM_INFO
	.align		4
.L_7:
        /*0008*/ 	.byte	0x04, 0x17
        /*000a*/ 	.short	(.L_9 - .L_8)
.L_8:
        /*000c*/ 	.word	0x00000000
        /*0010*/ 	.short	0x0002
        /*0012*/ 	.short	0x0010
        /*0014*/ 	.byte	0x00, 0xf5, 0x21, 0x00


	//----- nvinfo : EIATTR_KPARAM_INFO
	.align		4
.L_9:
        /*0018*/ 	.byte	0x04, 0x17
        /*001a*/ 	.short	(.L_11 - .L_10)
.L_10:
        /*001c*/ 	.word	0x00000000
        /*0020*/ 	.short	0x0001
        /*0022*/ 	.short	0x0008
        /*0024*/ 	.byte	0x00, 0xf5, 0x21, 0x00


	//----- nvinfo : EIATTR_KPARAM_INFO
	.align		4
.L_11:
        /*0028*/ 	.byte	0x04, 0x17
        /*002a*/ 	.short	(.L_13 - .L_12)
.L_12:
        /*002c*/ 	.word	0x00000000
        /*0030*/ 	.short	0x0000
        /*0032*/ 	.short	0x0000
        /*0034*/ 	.byte	0x00, 0xf5, 0x21, 0x00


	//----- nvinfo : EIATTR_SPARSE_MMA_MASK
	.align		4
.L_13:
        /*0038*/ 	.byte	0x03, 0x50
        /*003a*/ 	.short	0x0000


	//----- nvinfo : EIATTR_MAXREG_COUNT
	.align		4
        /*003c*/ 	.byte	0x03, 0x1b
        /*003e*/ 	.short	0x00ff


	//----- nvinfo : EIATTR_NUM_BARRIERS
	.align		4
        /*0040*/ 	.byte	0x02, 0x4c
        /*0042*/ 	.byte	0x01
	.zero		1


	//----- nvinfo : EIATTR_MERCURY_ISA_VERSION
	.align		4
        /*0044*/ 	.byte	0x03, 0x5f
        /*0046*/ 	.short	0x0101


	//----- nvinfo : EIATTR_VRC_CTA_INIT_COUNT
	.align		4
        /*0048*/ 	.byte	0x02, 0x4a
	.zero		1
	.zero		1


	//----- nvinfo : EIATTR_EXIT_INSTR_OFFSETS
	.align		4
        /*004c*/ 	.byte	0x04, 0x1c
        /*004e*/ 	.short	(.L_15 - .L_14)


	//   ....[0]....
.L_14:
        /*0050*/ 	.word	0x00000920


	//   ....[1]....
        /*0054*/ 	.word	0x00000ce0


	//----- nvinfo : EIATTR_CRS_STACK_SIZE
	.align		4
.L_15:
        /*0058*/ 	.byte	0x04, 0x1e
        /*005a*/ 	.short	(.L_17 - .L_16)
.L_16:
        /*005c*/ 	.word	0x00000000


	//----- nvinfo : EIATTR_CBANK_PARAM_SIZE
	.align		4
.L_17:
        /*0060*/ 	.byte	0x03, 0x19
        /*0062*/ 	.short	0x0018


	//----- nvinfo : EIATTR_PARAM_CBANK
	.align		4
        /*0064*/ 	.byte	0x04, 0x0a
        /*0066*/ 	.short	(.L_19 - .L_18)
	.align		4
.L_18:
        /*0068*/ 	.word	index@(.nv.constant0._Z13Find_TrianglePyS_S_)
        /*006c*/ 	.short	0x0380
        /*006e*/ 	.short	0x0018


	//----- nvinfo : EIATTR_SW_WAR
	.align		4
.L_19:
        /*0070*/ 	.byte	0x04, 0x36
        /*0072*/ 	.short	(.L_21 - .L_20)
.L_20:
        /*0074*/ 	.word	0x00000008
.L_21:


//--------------------- .nv.callgraph             --------------------------
	.section	.nv.callgraph,"",@"SHT_CUDA_CALLGRAPH"
	.align	4
	.sectionentsize	8
	.align		4
        /*0000*/ 	.word	0x00000000
	.align		4
        /*0004*/ 	.word	0xffffffff
	.align		4
        /*0008*/ 	.word	0x00000000
	.align		4
        /*000c*/ 	.word	0xfffffffe
	.align		4
        /*0010*/ 	.word	0x00000000
	.align		4
        /*0014*/ 	.word	0xfffffffd
	.align		4
        /*0018*/ 	.word	0x00000000
	.align		4
        /*001c*/ 	.word	0xfffffffc


//--------------------- .text._Z13Find_TrianglePyS_S_ --------------------------
	.section	.text._Z13Find_TrianglePyS_S_,"ax",@progbits
	.align	128
        .global         _Z13Find_TrianglePyS_S_
        .type           _Z13Find_TrianglePyS_S_,@function
        .size           _Z13Find_TrianglePyS_S_,(.L_x_13 - _Z13Find_TrianglePyS_S_)
        .other          _Z13Find_TrianglePyS_S_,@"STO_CUDA_ENTRY STV_DEFAULT"
_Z13Find_TrianglePyS_S_:
.text._Z13Find_TrianglePyS_S_:
[----:B------:R-:W-:Y:S01]  /*0000*/  LDC R1, c[0x0][0x37c] ;  /* 0x0000df00ff017b82 */ /* 0x000fe20000000800 */
[----:B------:R-:W0:Y:S07]  /*0010*/  S2R R0, SR_CTAID.X ;  /* 0x0000000000007919 */ /* 0x000e2e0000002500 */
[----:B------:R-:W0:Y:S01]  /*0020*/  LDC.64 R2, c[0x0][0x388] ;  /* 0x0000e200ff027b82 */ /* 0x000e220000000a00 */
[----:B------:R-:W1:Y:S01]  /*0030*/  LDCU.64 UR10, c[0x0][0x358] ;  /* 0x00006b00ff0a77ac */ /* 0x000e620008000a00 */
[----:B0-----:R-:W-:-:S05]  /*0040*/  IMAD.WIDE.U32 R2, R0, 0x8, R2 ;  /* 0x0000000800027825 */ /* 0x001fca00078e0002 */
[----:B-1----:R-:W2:Y:S04]  /*0050*/  LDG.E.64 R6, desc[UR10][R2.64+0x8] ;  /* 0x0000080a02067981 */ /* 0x002ea8000c1e1b00 */
[----:B------:R-:W3:Y:S01]  /*0060*/  LDG.E.64 R4, desc[UR10][R2.64] ;  /* 0x0000000a02047981 */ /* 0x000ee2000c1e1b00 */
[----:B------:R-:W-:Y:S02]  /*0070*/  CS2R R10, SRZ ;  /* 0x00000000000a7805 */ /* 0x000fe4000001ff00 */
[----:B--2---:R-:W-:Y:S02]  /*0080*/  R2UR UR4, R6 ;  /* 0x00000000060472ca */ /* 0x004fe400000e0000 */
[----:B------:R-:W-:-:S11]  /*0090*/  R2UR UR5, R7 ;  /* 0x00000000070572ca */ /* 0x000fd600000e0000 */
[----:B------:R-:W-:-:S04]  /*00a0*/  UIADD3 UR19, UP0, UPT, UR4, -0x1, URZ ;  /* 0xffffffff04137890 */ /* 0x000fc8000ff1e0ff */
[----:B------:R-:W-:Y:S02]  /*00b0*/  UIADD3.X UR20, UPT, UPT, UR5, -0x1, URZ, UP0, !UPT ;  /* 0xffffffff05147890 */ /* 0x000fe400087fe4ff */
[----:B---3--:R-:W-:-:S04]  /*00c0*/  ISETP.GT.U32.AND P0, PT, R4, UR19, PT ;  /* 0x0000001304007c0c */ /* 0x008fc8000bf04070 */
[----:B------:R-:W-:-:S13]  /*00d0*/  ISETP.GT.U32.AND.EX P0, PT, R5, UR20, PT, P0 ;  /* 0x0000001405007c0c */ /* 0x000fda000bf04100 */
[----:B------:R-:W-:Y:S05]  /*00e0*/  @P0 BRA `(.L_x_0) ;  /* 0x0000000400ec0947 */ /* 0x000fea0003800000 */
[----:B------:R-:W0:Y:S01]  /*00f0*/  LDCU.64 UR8, c[0x0][0x380] ;  /* 0x00007000ff0877ac */ /* 0x000e220008000a00 */
[----:B------:R-:W1:Y:S01]  /*0100*/  S2R R12, SR_TID.X ;  /* 0x00000000000c7919 */ /* 0x000e620000002100 */
[----:B------:R-:W-:Y:S02]  /*0110*/  R2UR UR17, R4 ;  /* 0x00000000041172ca */ /* 0x000fe400000e0000 */
[----:B------:R-:W-:Y:S02]  /*0120*/  CS2R R10, SRZ ;  /* 0x00000000000a7805 */ /* 0x000fe4000001ff00 */
[----:B------:R-:W-:Y:S01]  /*0130*/  R2UR UR18, R5 ;  /* 0x00000000051272ca */ /* 0x000fe200000e0000 */
[----:B------:R-:W-:-:S04]  /*0140*/  UIADD3 UR16, UP3, UPT, UR4, -0x2, URZ ;  /* 0xfffffffe04107890 */ /* 0x000fc8000ff7e0ff */
[----:B------:R-:W-:-:S04]  /*0150*/  UIADD3.X UR6, UPT, UPT, UR5, -0x1, URZ, UP3, !UPT ;  /* 0xffffffff05067890 */ /* 0x000fc80009ffe4ff */
[----:B------:R-:W-:Y:S02]  /*0160*/  UIADD3 UR23, UP2, UPT, UR17, 0x1, URZ ;  /* 0x0000000111177890 */ /* 0x000fe4000ff5e0ff */
[----:B0-----:R-:W-:Y:S02]  /*0170*/  ULEA UR21, UP0, UR17, UR8, 0x3 ;  /* 0x0000000811157291 */ /* 0x001fe4000f8018ff */
[----:B------:R-:W-:Y:S02]  /*0180*/  ULEA UR7, UP1, UR4, UR8, 0x3 ;  /* 0x0000000804077291 */ /* 0x000fe4000f8218ff */
[----:B------:R-:W-:Y:S02]  /*0190*/  ULEA.HI.X UR22, UR17, UR9, UR18, 0x3, UP0 ;  /* 0x0000000911167291 */ /* 0x000fe400080f1c12 */
[----:B------:R-:W-:Y:S02]  /*01a0*/  ULEA.HI.X UR8, UR4, UR9, UR5, 0x3, UP1 ;  /* 0x0000000904087291 */ /* 0x000fe400088f1c05 */
[----:B------:R-:W-:-:S12]  /*01b0*/  UIADD3.X UR9, UPT, UPT, URZ, UR18, URZ, UP2, !UPT ;  /* 0x00000012ff097290 */ /* 0x000fd800097fe4ff */
.L_x_10:
[----:B------:R-:W0:Y:S02]  /*01c0*/  LDCU.128 UR12, c[0x0][0x380] ;  /* 0x00007000ff0c77ac */ /* 0x000e240008000c00 */
[----:B0-----:R-:W-:-:S04]  /*01d0*/  ULEA UR4, UP0, UR17, UR12, 0x3 ;  /* 0x0000000c11047291 */ /* 0x001fc8000f8018ff */
[----:B------:R-:W-:Y:S02]  /*01e0*/  ULEA.HI.X UR5, UR17, UR13, UR18, 0x3, UP0 ;  /* 0x0000000d11057291 */ /* 0x000fe400080f1c12 */
[----:B------:R-:W-:-:S04]  /*01f0*/  IMAD.U32 R2, RZ, RZ, UR4 ;  /* 0x00000004ff027e24 */ /* 0x000fc8000f8e00ff */
[----:B------:R-:W-:-:S06]  /*0200*/  IMAD.U32 R3, RZ, RZ, UR5 ;  /* 0x00000005ff037e24 */ /* 0x000fcc000f8e00ff */
[----:B------:R-:W2:Y:S02]  /*0210*/  LDG.E.64 R2, desc[UR10][R2.64] ;  /* 0x0000000a02027981 */ /* 0x000ea4000c1e1b00 */
[----:B--2---:R-:W-:-:S04]  /*0220*/  LEA R8, P0, R2, UR14, 0x3 ;  /* 0x0000000e02087c11 */ /* 0x004fc8000f8018ff */
[----:B------:R-:W-:-:S05]  /*0230*/  LEA.HI.X R9, R2, UR15, R3, 0x3, P0 ;  /* 0x0000000f02097c11 */ /* 0x000fca00080f1c03 */
[----:B------:R-:W2:Y:S04]  /*0240*/  LDG.E.64 R6, desc[UR10][R8.64] ;  /* 0x0000000a08067981 */ /* 0x000ea8000c1e1b00 */
[----:B------:R-:W2:Y:S02]  /*0250*/  LDG.E.64 R16, desc[UR10][R8.64+0x8] ;  /* 0x0000080a08107981 */ /* 0x000ea4000c1e1b00 */
[----:B--2---:R-:W-:-:S05]  /*0260*/  IADD3 R14, P0, PT, -R6, R16, RZ ;  /* 0x00000010060e7210 */ /* 0x004fca0007f1e1ff */
[----:B------:R-:W-:-:S04]  /*0270*/  IMAD.X R15, R17, 0x1, ~R7, P0 ;  /* 0x00000001110f7824 */ /* 0x000fc800000e0e07 */
[----:B------:R-:W0:Y:S02]  /*0280*/  I2F.U64 R14, R14 ;  /* 0x0000000e000e7312 */ /* 0x000e240000301000 */
[----:B0-----:R-:W-:-:S06]  /*0290*/  FMUL R4, R14, 0.00390625 ;  /* 0x3b8000000e047820 */ /* 0x001fcc0000400000 */
[----:B------:R-:W0:Y:S02]  /*02a0*/  F2I.U64.CEIL R4, R4 ;  /* 0x0000000400047311 */ /* 0x000e240000209800 */
[----:B0-----:R-:W-:-:S04]  /*02b0*/  ISETP.NE.U32.AND P0, PT, R4, RZ, PT ;  /* 0x000000ff0400720c */ /* 0x001fc80003f05070 */
[----:B------:R-:W-:-:S13]  /*02c0*/  ISETP.NE.AND.EX P0, PT, R5, RZ, PT, P0 ;  /* 0x000000ff0500720c */ /* 0x000fda0003f05300 */
[----:B------:R-:W-:Y:S05]  /*02d0*/  @!P0 BRA `(.L_x_1) ;  /* 0x00000004005c8947 */ /* 0x000fea0003800000 */
[----:B------:R-:W-:Y:S02]  /*02e0*/  LOP3.LUT R13, RZ, R6, RZ, 0x33, !PT ;  /* 0x00000006ff0d7212 */ /* 0x000fe400078e33ff */
[----:B------:R-:W-:Y:S02]  /*02f0*/  CS2R R14, SRZ ;  /* 0x00000000000e7805 */ /* 0x000fe4000001ff00 */
[----:B------:R-:W-:Y:S02]  /*0300*/  IADD3 R13, P0, PT, R16, R13, RZ ;  /* 0x0000000d100d7210 */ /* 0x000fe40007f1e0ff */
[----:B------:R-:W-:-:S05]  /*0310*/  LOP3.LUT R16, RZ, R7, RZ, 0x33, !PT ;  /* 0x00000007ff107212 */ /* 0x000fca00078e33ff */
[----:B------:R-:W-:-:S07]  /*0320*/  IMAD.X R16, R17, 0x1, R16, P0 ;  /* 0x0000000111107824 */ /* 0x000fce00000e0610 */
.L_x_9:
[C---:B-1----:R-:W-:Y:S01]  /*0330*/  LEA R3, P0, R15.reuse, R12, 0x8 ;  /* 0x0000000c0f037211 */ /* 0x042fe200078040ff */
[----:B------:R-:W-:Y:S03]  /*0340*/  BSSY.RECONVERGENT B0, `(.L_x_2) ;  /* 0x000004e000007945 */ /* 0x000fe60003800200 */
[----:B------:R-:W-:Y:S02]  /*0350*/  LEA.HI.X R9, R15, RZ, R14, 0x8, P0 ;  /* 0x000000ff0f097211 */ /* 0x000fe400000f440e */
[----:B------:R-:W-:Y:S02]  /*0360*/  ISETP.GT.U32.AND P1, PT, R3, R13, PT ;  /* 0x0000000d0300720c */ /* 0x000fe40003f24070 */
[----:B------:R-:W-:Y:S02]  /*0370*/  IADD3 R15, P0, PT, R15, 0x1, RZ ;  /* 0x000000010f0f7810 */ /* 0x000fe40007f1e0ff */
[----:B------:R-:W-:-:S03]  /*0380*/  ISETP.GT.U32.AND.EX P1, PT, R9, R16, PT, P1 ;  /* 0x000000100900720c */ /* 0x000fc60003f24110 */
[----:B------:R-:W-:Y:S01]  /*0390*/  IMAD.X R14, RZ, RZ, R14, P0 ;  /* 0x000000ffff0e7224 */ /* 0x000fe200000e060e */
[----:B------:R-:W-:-:S04]  /*03a0*/  ISETP.NE.U32.AND P0, PT, R15, R4, PT ;  /* 0x000000040f00720c */ /* 0x000fc80003f05070 */
[----:B------:R-:W-:-:S05]  /*03b0*/  ISETP.NE.AND.EX P0, PT, R14, R5, PT, P0 ;  /* 0x000000050e00720c */ /* 0x000fca0003f05300 */
[----:B------:R-:W-:Y:S08]  /*03c0*/  @P1 BRA `(.L_x_3) ;  /* 0x0000000400141947 */ /* 0x000ff00003800000 */
[----:B------:R-:W0:Y:S01]  /*03d0*/  LDCU.64 UR4, c[0x0][0x380] ;  /* 0x00007000ff0477ac */ /* 0x000e220008000a00 */
[----:B------:R-:W-:Y:S01]  /*03e0*/  IADD3 R3, P1, PT, R6, R3, RZ ;  /* 0x0000000306037210 */ /* 0x000fe20007f3e0ff */
[----:B------:R-:W-:-:S04]  /*03f0*/  IMAD.U32 R8, RZ, RZ, UR21 ;  /* 0x00000015ff087e24 */ /* 0x000fc8000f8e00ff */
[----:B------:R-:W-:Y:S02]  /*0400*/  IMAD.X R18, R7, 0x1, R9, P1 ;  /* 0x0000000107127824 */ /* 0x000fe400008e0609 */
[----:B------:R-:W-:-:S06]  /*0410*/  IMAD.U32 R9, RZ, RZ, UR22 ;  /* 0x00000016ff097e24 */ /* 0x000fcc000f8e00ff */
[----:B------:R-:W2:Y:S01]  /*0420*/  LDG.E.64 R8, desc[UR10][R8.64] ;  /* 0x0000000a08087981 */ /* 0x000ea2000c1e1b00 */
[----:B0-----:R-:W-:-:S04]  /*0430*/  LEA R2, P1, R3, UR4, 0x3 ;  /* 0x0000000403027c11 */ /* 0x001fc8000f8218ff */
[----:B------:R-:W-:-:S06]  /*0440*/  LEA.HI.X R3, R3, UR5, R18, 0x3, P1 ;  /* 0x0000000503037c11 */ /* 0x000fcc00088f1c12 */
[----:B------:R-:W2:Y:S01]  /*0450*/  LDG.E.64 R2, desc[UR10][R2.64] ;  /* 0x0000000a02027981 */ /* 0x000ea2000c1e1b00 */
[----:B------:R-:W-:Y:S01]  /*0460*/  BSSY.RECONVERGENT B1, `(.L_x_4) ;  /* 0x0000039000017945 */ /* 0x000fe20003800200 */
[----:B------:R-:W-:Y:S02]  /*0470*/  IMAD.MOV.U32 R23, RZ, RZ, RZ ;  /* 0x000000ffff177224 */ /* 0x000fe400078e00ff */
[----:B------:R-:W-:Y:S01]  /*0480*/  IMAD.MOV.U32 R18, RZ, RZ, RZ ;  /* 0x000000ffff127224 */ /* 0x000fe200078e00ff */
[----:B--2---:R-:W-:-:S04]  /*0490*/  ISETP.GE.U32.AND P1, PT, R2, R8, PT ;  /* 0x000000080200720c */ /* 0x004fc80003f26070 */
[----:B------:R-:W-:-:S13]  /*04a0*/  ISETP.GE.U32.AND.EX P1, PT, R3, R9, PT, P1 ;  /* 0x000000090300720c */ /* 0x000fda0003f26110 */
[----:B------:R-:W-:Y:S05]  /*04b0*/  @!P1 BRA `(.L_x_5) ;  /* 0x0000000000cc9947 */ /* 0x000fea0003800000 */
[----:B------:R-:W-:Y:S02]  /*04c0*/  IMAD.U32 R20, RZ, RZ, UR7 ;  /* 0x00000007ff147e24 */ /* 0x000fe4000f8e00ff */
[----:B------:R-:W-:-:S06]  /*04d0*/  IMAD.U32 R21, RZ, RZ, UR8 ;  /* 0x00000008ff157e24 */ /* 0x000fcc000f8e00ff */
[----:B------:R-:W2:Y:S02]  /*04e0*/  LDG.E.64 R20, desc[UR10][R20.64+-0x8] ;  /* 0xfffff80a14147981 */ /* 0x000ea4000c1e1b00 */
[----:B--2---:R-:W-:-:S04]  /*04f0*/  ISETP.GT.U32.AND P1, PT, R2, R20, PT ;  /* 0x000000140200720c */ /* 0x004fc80003f24070 */
[----:B------:R-:W-:-:S13]  /*0500*/  ISETP.GT.U32.AND.EX P1, PT, R3, R21, PT, P1 ;  /* 0x000000150300720c */ /* 0x000fda0003f24110 */
[----:B------:R-:W-:Y:S05]  /*0510*/  @P1 BRA `(.L_x_5) ;  /* 0x0000000000b41947 */ /* 0x000fea0003800000 */
[----:B------:R-:W-:Y:S01]  /*0520*/  ISETP.NE.U32.AND P1, PT, R2, R8, PT ;  /* 0x000000080200720c */ /* 0x000fe20003f25070 */
[----:B------:R-:W-:-:S03]  /*0530*/  IMAD.MOV.U32 R23, RZ, RZ, 0x1 ;  /* 0x00000001ff177424 */ /* 0x000fc600078e00ff */
[----:B------:R-:W-:-:S13]  /*0540*/  ISETP.NE.AND.EX P1, PT, R3, R9, PT, P1 ;  /* 0x000000090300720c */ /* 0x000fda0003f25310 */
[----:B------:R-:W-:Y:S05]  /*0550*/  @!P1 BRA `(.L_x_5) ;  /* 0x0000000000a49947 */ /* 0x000fea0003800000 */
[----:B------:R-:W-:Y:S01]  /*0560*/  UISETP.GT.U32.AND UP0, UPT, UR23, UR16, UPT ;  /* 0x000000101700728c */ /* 0x000fe2000bf04070 */
[----:B------:R-:W-:Y:S01]  /*0570*/  ISETP.NE.U32.AND P2, PT, R2, R20, PT ;  /* 0x000000140200720c */ /* 0x000fe20003f45070 */
[----:B------:R-:W-:-:S03]  /*0580*/  IMAD.U32 R8, RZ, RZ, UR9 ;  /* 0x00000009ff087e24 */ /* 0x000fc6000f8e00ff */
[----:B------:R-:W-:Y:S02]  /*0590*/  ISETP.NE.AND.EX P2, PT, R3, R21, PT, P2 ;  /* 0x000000150300720c */ /* 0x000fe40003f45320 */
[----:B------:R-:W-:Y:S02]  /*05a0*/  PLOP3.LUT P1, PT, PT, PT, UP0, 0x80, 0x8 ;  /* 0x000000000008781c */ /* 0x000fe40003f2f008 */
[----:B------:R-:W-:Y:S02]  /*05b0*/  SEL R23, RZ, 0x1, P2 ;  /* 0x00000001ff177807 */ /* 0x000fe40001000000 */
[----:B------:R-:W-:-:S13]  /*05c0*/  ISETP.GT.U32.OR.EX P1, PT, R8, UR6, !P2, P1 ;  /* 0x0000000608007c0c */ /* 0x000fda000d724510 */
[----:B------:R-:W-:Y:S05]  /*05d0*/  @P1 BRA `(.L_x_5) ;  /* 0x0000000000841947 */ /* 0x000fea0003800000 */
[----:B------:R-:W-:Y:S02]  /*05e0*/  IMAD.U32 R20, RZ, RZ, UR16 ;  /* 0x00000010ff147e24 */ /* 0x000fe4000f8e00ff */
[----:B------:R-:W-:Y:S02]  /*05f0*/  IMAD.U32 R22, RZ, RZ, UR6 ;  /* 0x00000006ff167e24 */ /* 0x000fe4000f8e00ff */
[----:B------:R-:W-:Y:S02]  /*0600*/  IMAD.U32 R17, RZ, RZ, UR23 ;  /* 0x00000017ff117e24 */ /* 0x000fe4000f8e00ff */
[----:B------:R-:W-:-:S07]  /*0610*/  IMAD.U32 R19, RZ, RZ, UR9 ;  /* 0x00000009ff137e24 */ /* 0x000fce000f8e00ff */
.L_x_8:
[----:B------:R-:W0:Y:S01]  /*0620*/  LDCU.64 UR4, c[0x0][0x380] ;  /* 0x00007000ff0477ac */ /* 0x000e220008000a00 */
[----:B------:R-:W-:-:S05]  /*0630*/  IADD3 R8, P1, PT, R17, R20, RZ ;  /* 0x0000001411087210 */ /* 0x000fca0007f3e0ff */
[----:B------:R-:W-:-:S05]  /*0640*/  IMAD.X R9, R19, 0x1, R22, P1 ;  /* 0x0000000113097824 */ /* 0x000fca00008e0616 */
[--C-:B------:R-:W-:Y:S02]  /*0650*/  SHF.R.U64 R21, R8, 0x1, R9.reuse ;  /* 0x0000000108157819 */ /* 0x100fe40000001209 */
[----:B------:R-:W-:Y:S02]  /*0660*/  SHF.R.U32.HI R24, RZ, 0x1, R9 ;  /* 0x00000001ff187819 */ /* 0x000fe40000011609 */
[----:B0-----:R-:W-:-:S04]  /*0670*/  LEA R8, P1, R21, UR4, 0x3 ;  /* 0x0000000415087c11 */ /* 0x001fc8000f8218ff */
[----:B------:R-:W-:-:S06]  /*0680*/  LEA.HI.X R9, R21, UR5, R24, 0x3, P1 ;  /* 0x0000000515097c11 */ /* 0x000fcc00088f1c18 */
[----:B------:R-:W2:Y:S01]  /*0690*/  LDG.E.64 R8, desc[UR10][R8.64] ;  /* 0x0000000a08087981 */ /* 0x000ea2000c1e1b00 */
[----:B------:R-:W-:Y:S01]  /*06a0*/  BSSY.RELIABLE B2, `(.L_x_6) ;  /* 0x0000010000027945 */ /* 0x000fe20003800100 */
[----:B--2---:R-:W-:-:S04]  /*06b0*/  ISETP.GE.U32.AND P1, PT, R8, R2, PT ;  /* 0x000000020800720c */ /* 0x004fc80003f26070 */
[----:B------:R-:W-:-:S13]  /*06c0*/  ISETP.GE.U32.AND.EX P1, PT, R9, R3, PT, P1 ;  /* 0x000000030900720c */ /* 0x000fda0003f26110 */
[----:B------:R-:W-:-:S05]  /*06d0*/  @!P1 IADD3 R17, P2, PT, R21, 0x1, RZ ;  /* 0x0000000115119810 */ /* 0x000fca0007f5e0ff */
[----:B------:R-:W-:Y:S01]  /*06e0*/  @!P1 IMAD.X R19, RZ, RZ, R24, P2 ;  /* 0x000000ffff139224 */ /* 0x000fe200010e0618 */
[----:B------:R-:W-:Y:S07]  /*06f0*/  @!P1 BRA `(.L_x_7) ;  /* 0x0000000000289947 */ /* 0x000fee0003800000 */
[----:B------:R-:W-:-:S04]  /*0700*/  ISETP.GT.U32.AND P1, PT, R8, R2, PT ;  /* 0x000000020800720c */ /* 0x000fc80003f24070 */
[----:B------:R-:W-:-:S13]  /*0710*/  ISETP.GT.U32.AND.EX P1, PT, R9, R3, PT, P1 ;  /* 0x000000030900720c */ /* 0x000fda0003f24110 */
[----:B------:R-:W-:-:S04]  /*0720*/  @P1 IADD3 R20, P2, PT, R21, -0x1, RZ ;  /* 0xffffffff15141810 */ /* 0x000fc80007f5e0ff */
[----:B------:R-:W-:Y:S01]  /*0730*/  @P1 IADD3.X R22, PT, PT, R24, -0x1, RZ, P2, !PT ;  /* 0xffffffff18161810 */ /* 0x000fe200017fe4ff */
[----:B------:R-:W-:Y:S08]  /*0740*/  @P1 BRA `(.L_x_7) ;  /* 0x0000000000141947 */ /* 0x000ff00003800000 */
[----:B------:R-:W-:Y:S01]  /*0750*/  ISETP.NE.U32.AND P1, PT, R8, R2, PT ;  /* 0x000000020800720c */ /* 0x000fe20003f25070 */
[----:B------:R-:W-:-:S03]  /*0760*/  IMAD.MOV.U32 R23, RZ, RZ, 0x1 ;  /* 0x00000001ff177424 */ /* 0x000fc600078e00ff */
[----:B------:R-:W-:-:S13]  /*0770*/  ISETP.NE.AND.EX P1, PT, R9, R3, PT, P1 ;  /* 0x000000030900720c */ /* 0x000fda0003f25310 */
[----:B------:R-:W-:Y:S05]  /*0780*/  @!P1 BREAK.RELIABLE B2 ;  /* 0x0000000000029942 */ /* 0x000fea0003800100 */
[----:B------:R-:W-:Y:S05]  /*0790*/  @!P1 BRA `(.L_x_5) ;  /* 0x0000000000149947 */ /* 0x000fea0003800000 */
.L_x_7:
[----:B------:R-:W-:Y:S05]  /*07a0*/  BSYNC.RELIABLE B2 ;  /* 0x0000000000027941 */ /* 0x000fea0003800100 */
.L_x_6:
[----:B------:R-:W-:-:S04]  /*07b0*/  ISETP.GT.U32.AND P1, PT, R17, R20, PT ;  /* 0x000000141100720c */ /* 0x000fc80003f24070 */
[----:B------:R-:W-:-:S13]  /*07c0*/  ISETP.GT.U32.AND.EX P1, PT, R19, R22, PT, P1 ;  /* 0x000000161300720c */ /* 0x000fda0003f24110 */
[----:B------:R-:W-:Y:S05]  /*07d0*/  @!P1 BRA `(.L_x_8) ;  /* 0xfffffffc00909947 */ /* 0x000fea000383ffff */
[----:B------:R-:W-:-:S07]  /*07e0*/  IMAD.MOV.U32 R23, RZ, RZ, RZ ;  /* 0x000000ffff177224 */ /* 0x000fce00078e00ff */
.L_x_5:
[----:B------:R-:W-:Y:S05]  /*07f0*/  BSYNC.RECONVERGENT B1 ;  /* 0x0000000000017941 */ /* 0x000fea0003800200 */
.L_x_4:
[----:B------:R-:W-:-:S05]  /*0800*/  IADD3 R10, P1, PT, R23, R10, RZ ;  /* 0x0000000a170a7210 */ /* 0x000fca0007f3e0ff */
[----:B------:R-:W-:-:S08]  /*0810*/  IMAD.X R11, R18, 0x1, R11, P1 ;  /* 0x00000001120b7824 */ /* 0x000fd000008e060b */
.L_x_3:
[----:B------:R-:W-:Y:S05]  /*0820*/  BSYNC.RECONVERGENT B0 ;  /* 0x0000000000007941 */ /* 0x000fea0003800200 */
.L_x_2:
[----:B------:R-:W-:Y:S05]  /*0830*/  WARPSYNC.ALL ;  /* 0x0000000000007948 */ /* 0x000fea0003800000 */
[----:B------:R-:W-:Y:S05]  /*0840*/  @P0 BRA `(.L_x_9) ;  /* 0xfffffff800b80947 */ /* 0x000fea000383ffff */
.L_x_1:
[----:B------:R-:W-:-:S04]  /*0850*/  UIADD3 UR17, UP0, UPT, UR17, 0x1, URZ ;  /* 0x0000000111117890 */ /* 0x000fc8000ff1e0ff */
[----:B------:R-:W-:Y:S02]  /*0860*/  UIADD3.X UR18, UPT, UPT, URZ, UR18, URZ, UP0, !UPT ;  /* 0x00000012ff127290 */ /* 0x000fe400087fe4ff */
[----:B------:R-:W-:-:S04]  /*0870*/  UISETP.GT.U32.AND UP0, UPT, UR17, UR19, UPT ;  /* 0x000000131100728c */ /* 0x000fc8000bf04070 */
[----:B------:R-:W-:-:S09]  /*0880*/  UISETP.GT.U32.AND.EX UP0, UPT, UR18, UR20, UPT, UP0 ;  /* 0x000000141200728c */ /* 0x000fd2000bf04100 */
[----:B------:R-:W-:Y:S05]  /*0890*/  BRA.U !UP0, `(.L_x_10) ;  /* 0xfffffff908487547 */ /* 0x000fea000b83ffff */
.L_x_0:
[----:B------:R-:W0:Y:S01]  /*08a0*/  S2R R2, SR_TID.X ;  /* 0x0000000000027919 */ /* 0x000e220000002100 */
[----:B------:R-:W2:Y:S01]  /*08b0*/  S2UR UR5, SR_CgaCtaId ;  /* 0x00000000000579c3 */ /* 0x000ea20000008800 */
[----:B------:R-:W-:Y:S02]  /*08c0*/  UMOV UR4, 0x400 ;  /* 0x0000040000047882 */ /* 0x000fe40000000000 */
[----:B--2---:R-:W-:-:S06]  /*08d0*/  ULEA UR4, UR5, UR4, 0x18 ;  /* 0x0000000405047291 */ /* 0x004fcc000f8ec0ff */
[C---:B0-----:R-:W-:Y:S02]  /*08e0*/  LEA R3, R2.reuse, UR4, 0x3 ;  /* 0x0000000402037c11 */ /* 0x041fe4000f8e18ff */
[----:B------:R-:W-:-:S03]  /*08f0*/  ISETP.NE.AND P0, PT, R2, RZ, PT ;  /* 0x000000ff0200720c */ /* 0x000fc60003f05270 */
[----:B------:R0:W-:Y:S01]  /*0900*/  STS.64 [R3], R10 ;  /* 0x0000000a03007388 */ /* 0x0001e20000000a00 */
[----:B------:R-:W-:Y:S09]  /*0910*/  BAR.SYNC.DEFER_BLOCKING 0x0 ;  /* 0x0000000000007b1d */ /* 0x000ff20000010000 */
[----:B------:R-:W-:Y:S05]  /*0920*/  @P0 EXIT ;  /* 0x000000000000094d */ /* 0x000fea0003800000 */
[----:B0-----:R-:W-:Y:S02]  /*0930*/  IMAD.MOV.U32 R3, RZ, RZ, RZ ;  /* 0x000000ffff037224 */ /* 0x001fe400078e00ff */
[----:B------:R-:W-:Y:S02]  /*0940*/  IMAD.MOV.U32 R25, RZ, RZ, RZ ;  /* 0x000000ffff197224 */ /* 0x000fe400078e00ff */
[----:B------:R-:W-:-:S07]  /*0950*/  IMAD.MOV.U32 R2, RZ, RZ, 0x80 ;  /* 0x00000080ff027424 */ /* 0x000fce00078e00ff */
.L_x_11:
[----:B------:R-:W0:Y:S04]  /*0960*/  LDS.128 R4, [R2+UR4+-0x80] ;  /* 0xffff800402047984 */ /* 0x000e280008000c00 */
[----:B------:R-:W2:Y:S04]  /*0970*/  LDS.128 R8, [R2+UR4+-0x70] ;  /* 0xffff900402087984 */ /* 0x000ea80008000c00 */
[----:B-1----:R-:W1:Y:S04]  /*0980*/  LDS.128 R12, [R2+UR4+-0x60] ;  /* 0xffffa004020c7984 */ /* 0x002e680008000c00 */
[----:B------:R-:W3:Y:S04]  /*0990*/  LDS.128 R16, [R2+UR4+-0x50] ;  /* 0xffffb00402107984 */ /* 0x000ee80008000c00 */
[----:B------:R-:W4:Y:S01]  /*09a0*/  LDS.128 R20, [R2+UR4+-0x40] ;  /* 0xffffc00402147984 */ /* 0x000f220008000c00 */
[----:B0-----:R-:W-:-:S04]  /*09b0*/  IADD3 R3, P0, P1, R6, R4, R3 ;  /* 0x0000000406037210 */ /* 0x001fc8000791e003 */
[----:B------:R-:W-:Y:S02]  /*09c0*/  IADD3.X R25, PT, PT, R7, R5, R25, P0, P1 ;  /* 0x0000000507197210 */ /* 0x000fe400007e2419 */
[----:B------:R-:W0:Y:S01]  /*09d0*/  LDS.128 R4, [R2+UR4+-0x30] ;  /* 0xffffd00402047984 */ /* 0x000e220008000c00 */
[----:B--2---:R-:W-:-:S04]  /*09e0*/  IADD3 R3, P0, P1, R10, R8, R3 ;  /* 0x000000080a037210 */ /* 0x004fc8000791e003 */
[----:B------:R-:W-:Y:S02]  /*09f0*/  IADD3.X R25, PT, PT, R11, R9, R25, P0, P1 ;  /* 0x000000090b197210 */ /* 0x000fe400007e2419 */
[----:B-1----:R-:W-:Y:S01]  /*0a00*/  IADD3 R3, P0, P1, R14, R12, R3 ;  /* 0x0000000c0e037210 */ /* 0x002fe2000791e003 */
[----:B------:R-:W1:Y:S03]  /*0a10*/  LDS.128 R8, [R2+UR4+-0x20] ;  /* 0xffffe00402087984 */ /* 0x000e660008000c00 */
[----:B------:R-:W-:Y:S02]  /*0a20*/  IADD3.X R25, PT, PT, R15, R13, R25, P0, P1 ;  /* 0x0000000d0f197210 */ /* 0x000fe400007e2419 */
[----:B------:R-:W2:Y:S01]  /*0a30*/  LDS.128 R12, [R2+UR4+-0x10] ;  /* 0xfffff004020c7984 */ /* 0x000ea20008000c00 */
[----:B---3--:R-:W-:-:S04]  /*0a40*/  IADD3 R3, P0, P1, R18, R16, R3 ;  /* 0x0000001012037210 */ /* 0x008fc8000791e003 */
[----:B------:R-:W-:Y:S02]  /*0a50*/  IADD3.X R25, PT, PT, R19, R17, R25, P0, P1 ;  /* 0x0000001113197210 */ /* 0x000fe400007e2419 */
[----:B------:R-:W3:Y:S01]  /*0a60*/  LDS.128 R16, [R2+UR4] ;  /* 0x0000000402107984 */ /* 0x000ee20008000c00 */
[----:B----4-:R-:W-:-:S04]  /*0a70*/  IADD3 R3, P0, P1, R22, R20, R3 ;  /* 0x0000001416037210 */ /* 0x010fc8000791e003 */
[----:B------:R-:W-:Y:S02]  /*0a80*/  IADD3.X R25, PT, PT, R23, R21, R25, P0, P1 ;  /* 0x0000001517197210 */ /* 0x000fe400007e2419 */
[----:B------:R-:W4:Y:S01]  /*0a90*/  LDS.128 R20, [R2+UR4+0x10] ;  /* 0x0000100402147984 */ /* 0x000f220008000c00 */
[----:B0-----:R-:W-:-:S04]  /*0aa0*/  IADD3 R3, P0, P1, R6, R4, R3 ;  /* 0x0000000406037210 */ /* 0x001fc8000791e003 */
[----:B------:R-:W-:Y:S02]  /*0ab0*/  IADD3.X R25, PT, PT, R7, R5, R25, P0, P1 ;  /* 0x0000000507197210 */ /* 0x000fe400007e2419 */
[----:B------:R-:W0:Y:S01]  /*0ac0*/  LDS.128 R4, [R2+UR4+0x20] ;  /* 0x0000200402047984 */ /* 0x000e220008000c00 */
[----:B-1----:R-:W-:-:S04]  /*0ad0*/  IADD3 R3, P0, P1, R10, R8, R3 ;  /* 0x000000080a037210 */ /* 0x002fc8000791e003 */
[----:B------:R-:W-:Y:S02]  /*0ae0*/  IADD3.X R25, PT, PT, R11, R9, R25, P0, P1 ;  /* 0x000000090b197210 */ /* 0x000fe400007e2419 */
[----:B--2---:R-:W-:Y:S01]  /*0af0*/  IADD3 R3, P0, P1, R14, R12, R3 ;  /* 0x0000000c0e037210 */ /* 0x004fe2000791e003 */
[----:B------:R-:W1:Y:S03]  /*0b00*/  LDS.128 R8, [R2+UR4+0x30] ;  /* 0x0000300402087984 */ /* 0x000e660008000c00 */
[----:B------:R-:W-:Y:S02]  /*0b10*/  IADD3.X R25, PT, PT, R15, R13, R25, P0, P1 ;  /* 0x0000000d0f197210 */ /* 0x000fe400007e2419 */
[----:B---3--:R-:W-:Y:S01]  /*0b20*/  IADD3 R3, P0, P1, R18, R16, R3 ;  /* 0x0000001012037210 */ /* 0x008fe2000791e003 */
[----:B------:R-:W2:Y:S03]  /*0b30*/  LDS.128 R12, [R2+UR4+0x40] ;  /* 0x00004004020c7984 */ /* 0x000ea60008000c00 */
[----:B------:R-:W-:-:S02]  /*0b40*/  IADD3.X R25, PT, PT, R19, R17, R25, P0, P1 ;  /* 0x0000001113197210 */ /* 0x000fc400007e2419 */
[----:B------:R-:W3:Y:S01]  /*0b50*/  LDS.128 R16, [R2+UR4+0x50] ;  /* 0x0000500402107984 */ /* 0x000ee20008000c00 */
[----:B----4-:R-:W-:-:S04]  /*0b60*/  IADD3 R3, P0, P1, R22, R20, R3 ;  /* 0x0000001416037210 */ /* 0x010fc8000791e003 */
[----:B------:R-:W-:Y:S02]  /*0b70*/  IADD3.X R25, PT, PT, R23, R21, R25, P0, P1 ;  /* 0x0000001517197210 */ /* 0x000fe400007e2419 */
[----:B------:R-:W4:Y:S01]  /*0b80*/  LDS.128 R20, [R2+UR4+0x60] ;  /* 0x0000600402147984 */ /* 0x000f220008000c00 */
[----:B0-----:R-:W-:-:S04]  /*0b90*/  IADD3 R3, P0, P1, R6, R4, R3 ;  /* 0x0000000406037210 */ /* 0x001fc8000791e003 */
[----:B------:R-:W-:Y:S02]  /*0ba0*/  IADD3.X R25, PT, PT, R7, R5, R25, P0, P1 ;  /* 0x0000000507197210 */ /* 0x000fe400007e2419 */
[----:B------:R0:W5:Y:S01]  /*0bb0*/  LDS.128 R4, [R2+UR4+0x70] ;  /* 0x0000700402047984 */ /* 0x0001620008000c00 */
[----:B-1----:R-:W-:-:S04]  /*0bc0*/  IADD3 R3, P0, P1, R10, R8, R3 ;  /* 0x000000080a037210 */ /* 0x002fc8000791e003 */
[----:B------:R-:W-:Y:S01]  /*0bd0*/  IADD3.X R9, PT, PT, R11, R9, R25, P0, P1 ;  /* 0x000000090b097210 */ /* 0x000fe200007e2419 */
[----:B0-----:R-:W-:Y:S01]  /*0be0*/  VIADD R2, R2, 0x100 ;  /* 0x0000010002027836 */ /* 0x001fe20000000000 */
[----:B--2---:R-:W-:-:S04]  /*0bf0*/  IADD3 R3, P2, P3, R14, R12, R3 ;  /* 0x0000000c0e037210 */ /* 0x004fc80007b5e003 */
[----:B------:R-:W-:Y:S02]  /*0c00*/  IADD3.X R13, PT, PT, R15, R13, R9, P2, P3 ;  /* 0x0000000d0f0d7210 */ /* 0x000fe400017e6409 */
[----:B---3--:R-:W-:-:S04]  /*0c10*/  IADD3 R3, P1, P0, R18, R16, R3 ;  /* 0x0000001012037210 */ /* 0x008fc8000783e003 */
[----:B------:R-:W-:Y:S02]  /*0c20*/  IADD3.X R17, PT, PT, R19, R17, R13, P1, P0 ;  /* 0x0000001113117210 */ /* 0x000fe40000fe040d */
[----:B------:R-:W-:Y:S02]  /*0c30*/  ISETP.NE.AND P0, PT, R2, 0x880, PT ;  /* 0x000008800200780c */ /* 0x000fe40003f05270 */
[----:B----4-:R-:W-:-:S04]  /*0c40*/  IADD3 R3, P2, P3, R22, R20, R3 ;  /* 0x0000001416037210 */ /* 0x010fc80007b5e003 */
[----:B------:R-:W-:Y:S02]  /*0c50*/  IADD3.X R21, PT, PT, R23, R21, R17, P2, P3 ;  /* 0x0000001517157210 */ /* 0x000fe400017e6411 */
[----:B-----5:R-:W-:-:S04]  /*0c60*/  IADD3 R3, P1, P4, R6, R4, R3 ;  /* 0x0000000406037210 */ /* 0x020fc80007c3e003 */
[----:B------:R-:W-:Y:S01]  /*0c70*/  IADD3.X R25, PT, PT, R7, R5, R21, P1, P4 ;  /* 0x0000000507197210 */ /* 0x000fe20000fe8415 */
[----:B------:R-:W-:Y:S08]  /*0c80*/  @P0 BRA `(.L_x_11) ;  /* 0xfffffffc00340947 */ /* 0x000ff0000383ffff */
[----:B------:R-:W0:Y:S01]  /*0c90*/  LDC.64 R4, c[0x0][0x390] ;  /* 0x0000e400ff047b82 */ /* 0x000e220000000a00 */
[----:B------:R-:W-:Y:S02]  /*0ca0*/  IMAD.MOV.U32 R2, RZ, RZ, R3 ;  /* 0x000000ffff027224 */ /* 0x000fe400078e0003 */
[----:B------:R-:W-:Y:S02]  /*0cb0*/  IMAD.MOV.U32 R3, RZ, RZ, R25 ;  /* 0x000000ffff037224 */ /* 0x000fe400078e0019 */
[----:B0-----:R-:W-:-:S05]  /*0cc0*/  IMAD.WIDE.U32 R4, R0, 0x8, R4 ;  /* 0x0000000800047825 */ /* 0x001fca00078e0004 */
[----:B------:R-:W-:Y:S01]  /*0cd0*/  STG.E.64 desc[UR10][R4.64], R2 ;  /* 0x0000000204007986 */ /* 0x000fe2000c101b0a */
[----:B------:R-:W-:Y:S05]  /*0ce0*/  EXIT ;  /* 0x000000000000794d */ /* 0x000fea0003800000 */
.L_x_12:
[----:B------:R-:W-:-:S00]  /*0cf0*/  BRA `(.L_x_12) ;  /* 0xfffffffc00fc7947 */ /* 0x000fc0000383ffff */
[----:B------:R-:W-:-:S00]  /*0d00*/  NOP ;  /* 0x0000000000007918 */ /* 0x000fc00000000000 */
[----:B------:R-:W-:-:S00]  /*0d10*/  NOP ;  /* 0x0000000000007918 */ /* 0x000fc00000000000 */
[----:B------:R-:W-:-:S00]  /*0d20*/  NOP ;  /* 0x0000000000007918 */ /* 0x000fc00000000000 */
[----:B------:R-:W-:-:S00]  /*0d30*/  NOP ;  /* 0x0000000000007918 */ /* 0x000fc00000000000 */
[----:B------:R-:W-:-:S00]  /*0d40*/  NOP ;  /* 0x0000000000007918 */ /* 0x000fc00000000000 */
[----:B------:R-:W-:-:S00]  /*0d50*/  NOP ;  /* 0x0000000000007918 */ /* 0x000fc00000000000 */
[----:B------:R-:W-:-:S00]  /*0d60*/  NOP ;  /* 0x0000000000007918 */ /* 0x000fc00000000000 */
[----:B------:R-:W-:-:S00]  /*0d70*/  NOP ;  /* 0x0000000000007918 */ /* 0x000fc00000000000 */
.L_x_13:


//--------------------- .nv.shared._Z13Find_TrianglePyS_S_ --------------------------
	.section	.nv.shared._Z13Find_TrianglePyS_S_,"aw",@nobits
	.sectionflags	@""
	.align	8
.nv.shared._Z13Find_TrianglePyS_S_:
	.zero		3072


//--------------------- .nv.shared.reserved.0     --------------------------
	.section	.nv.shared.reserved.0,"aw",@nobits
	.weak		__nv_reservedSMEM_offset_0_alias
	.size		__nv_reservedSMEM_offset_0_alias, 0, 64
	.other		__nv_reservedSMEM_offset_0_alias,@"STO_CUDA_RESERVED_SHARED STV_DEFAULT"
__nv_reservedSMEM_offset_0_alias:
	.zero		0
	.zero		64


//--------------------- .nv.constant0._Z13Find_TrianglePyS_S_ --------------------------
	.section	.nv.constant0._Z13Find_TrianglePyS_S_,"a",@progbits
	.sectionflags	@""
	.align	4
.nv.constant0._Z13Find_TrianglePyS_S_:
	.zero		920


//--------------------- SYMBOLS --------------------------

	.type		.nv.reservedSmem.offset0,@object
	.size		.nv.reservedSmem.offset0,0x4
	.type		.nv.reservedSmem.cap,@object
	.size		.nv.reservedSmem.cap,0x4
